//
// Generated by NVIDIA NVVM Compiler
//
// Compiler Build ID: CL-36424714
// Cuda compilation tools, release 13.0, V13.0.88
// Based on NVVM 20.0.0
//

.version 9.0
.target sm_100
.address_size 64

	// .globl	_Z41BigBlockInitializationForVelocitiesKernelPdPiS0_S_iiii

.visible .entry _Z41BigBlockInitializationForVelocitiesKernelPdPiS0_S_iiii(
	.param .u64 .ptr .align 1 _Z41BigBlockInitializationForVelocitiesKernelPdPiS0_S_iiii_param_0,
	.param .u64 .ptr .align 1 _Z41BigBlockInitializationForVelocitiesKernelPdPiS0_S_iiii_param_1,
	.param .u64 .ptr .align 1 _Z41BigBlockInitializationForVelocitiesKernelPdPiS0_S_iiii_param_2,
	.param .u64 .ptr .align 1 _Z41BigBlockInitializationForVelocitiesKernelPdPiS0_S_iiii_param_3,
	.param .u32 _Z41BigBlockInitializationForVelocitiesKernelPdPiS0_S_iiii_param_4,
	.param .u32 _Z41BigBlockInitializationForVelocitiesKernelPdPiS0_S_iiii_param_5,
	.param .u32 _Z41BigBlockInitializationForVelocitiesKernelPdPiS0_S_iiii_param_6,
	.param .u32 _Z41BigBlockInitializationForVelocitiesKernelPdPiS0_S_iiii_param_7
)
{
	.reg .pred 	%p<7>;
	.reg .b32 	%r<113>;
	.reg .b64 	%rd<56>;
	.reg .b64 	%fd<6>;

	ld.param.u64 	%rd9, [_Z41BigBlockInitializationForVelocitiesKernelPdPiS0_S_iiii_param_0];
	ld.param.u64 	%rd10, [_Z41BigBlockInitializationForVelocitiesKernelPdPiS0_S_iiii_param_1];
	ld.param.u64 	%rd11, [_Z41BigBlockInitializationForVelocitiesKernelPdPiS0_S_iiii_param_2];
	ld.param.u64 	%rd12, [_Z41BigBlockInitializationForVelocitiesKernelPdPiS0_S_iiii_param_3];
	ld.param.u32 	%r15, [_Z41BigBlockInitializationForVelocitiesKernelPdPiS0_S_iiii_param_4];
	ld.param.u32 	%r18, [_Z41BigBlockInitializationForVelocitiesKernelPdPiS0_S_iiii_param_5];
	ld.param.u32 	%r16, [_Z41BigBlockInitializationForVelocitiesKernelPdPiS0_S_iiii_param_6];
	ld.param.u32 	%r17, [_Z41BigBlockInitializationForVelocitiesKernelPdPiS0_S_iiii_param_7];
	cvta.to.global.u64 	%rd1, %rd12;
	cvta.to.global.u64 	%rd2, %rd9;
	cvta.to.global.u64 	%rd3, %rd10;
	cvta.to.global.u64 	%rd13, %rd11;
	mov.u32 	%r1, %ntid.x;
	mov.u32 	%r111, %tid.x;
	mov.u32 	%r19, %ctaid.x;
	mul.wide.u32 	%rd14, %r19, 4;
	add.s64 	%rd15, %rd13, %rd14;
	ld.global.u32 	%r3, [%rd15];
	ld.global.u32 	%r20, [%rd15+4];
	sub.s32 	%r21, %r20, %r3;
	mul.lo.s32 	%r4, %r18, 3;
	mul.lo.s32 	%r22, %r4, %r3;
	cvt.s64.s32 	%rd4, %r22;
	mul.lo.s32 	%r5, %r4, %r21;
	setp.ge.s32 	%p1, %r111, %r5;
	@%p1 bra 	$L__BB0_6;
	add.s32 	%r23, %r111, %r1;
	max.u32 	%r24, %r5, %r23;
	setp.lt.u32 	%p2, %r23, %r5;
	selp.u32 	%r25, 1, 0, %p2;
	add.s32 	%r26, %r23, %r25;
	sub.s32 	%r27, %r24, %r26;
	div.u32 	%r28, %r27, %r1;
	add.s32 	%r6, %r28, %r25;
	and.b32  	%r29, %r6, 3;
	setp.eq.s32 	%p3, %r29, 3;
	@%p3 bra 	$L__BB0_4;
	cvt.u64.u32 	%rd16, %r111;
	add.s64 	%rd17, %rd4, %rd16;
	shl.b64 	%rd18, %rd17, 3;
	add.s64 	%rd55, %rd1, %rd18;
	mul.wide.u32 	%rd6, %r1, 8;
	add.s32 	%r30, %r6, 1;
	and.b32  	%r31, %r30, 3;
	neg.s32 	%r109, %r31;
$L__BB0_3:
	.pragma "nounroll";
	mul.hi.u32 	%r32, %r111, -1431655765;
	shr.u32 	%r33, %r32, 1;
	div.s32 	%r34, %r111, %r4;
	mul.lo.s32 	%r35, %r34, %r4;
	sub.s32 	%r36, %r111, %r35;
	mul.hi.u32 	%r37, %r36, -1431655765;
	shr.u32 	%r38, %r37, 1;
	add.s32 	%r39, %r34, %r3;
	mul.wide.s32 	%rd19, %r39, 4;
	add.s64 	%rd20, %rd3, %rd19;
	ld.global.u32 	%r40, [%rd20];
	add.s32 	%r41, %r38, %r15;
	rem.s32 	%r42, %r41, %r16;
	mad.lo.s32 	%r43, %r42, %r17, %r40;
	mad.lo.s32 	%r44, %r33, -3, %r111;
	mad.lo.s32 	%r45, %r43, 3, %r44;
	mul.wide.s32 	%rd21, %r45, 8;
	add.s64 	%rd22, %rd2, %rd21;
	ld.global.f64 	%fd1, [%rd22];
	st.global.f64 	[%rd55], %fd1;
	add.s32 	%r111, %r111, %r1;
	add.s64 	%rd55, %rd55, %rd6;
	add.s32 	%r109, %r109, 1;
	setp.ne.s32 	%p4, %r109, 0;
	@%p4 bra 	$L__BB0_3;
$L__BB0_4:
	setp.lt.u32 	%p5, %r6, 3;
	@%p5 bra 	$L__BB0_6;
$L__BB0_5:
	div.s32 	%r46, %r111, %r4;
	mul.lo.s32 	%r47, %r46, %r4;
	sub.s32 	%r48, %r111, %r47;
	mul.hi.u32 	%r49, %r48, -1431655765;
	shr.u32 	%r50, %r49, 1;
	mul.hi.u32 	%r51, %r111, -1431655765;
	shr.u32 	%r52, %r51, 1;
	mul.lo.s32 	%r53, %r52, 3;
	sub.s32 	%r54, %r111, %r53;
	add.s32 	%r55, %r46, %r3;
	mul.wide.s32 	%rd23, %r55, 4;
	add.s64 	%rd24, %rd3, %rd23;
	ld.global.u32 	%r56, [%rd24];
	add.s32 	%r57, %r50, %r15;
	rem.s32 	%r58, %r57, %r16;
	mad.lo.s32 	%r59, %r58, %r17, %r56;
	mad.lo.s32 	%r60, %r59, 3, %r54;
	mul.wide.s32 	%rd25, %r60, 8;
	add.s64 	%rd26, %rd2, %rd25;
	ld.global.f64 	%fd2, [%rd26];
	cvt.u64.u32 	%rd27, %r111;
	add.s64 	%rd28, %rd27, %rd4;
	shl.b64 	%rd29, %rd28, 3;
	add.s64 	%rd30, %rd1, %rd29;
	st.global.f64 	[%rd30], %fd2;
	add.s32 	%r61, %r111, %r1;
	div.s32 	%r62, %r61, %r4;
	mul.lo.s32 	%r63, %r62, %r4;
	sub.s32 	%r64, %r61, %r63;
	mul.hi.u32 	%r65, %r64, -1431655765;
	shr.u32 	%r66, %r65, 1;
	mul.hi.u32 	%r67, %r61, -1431655765;
	shr.u32 	%r68, %r67, 1;
	mul.lo.s32 	%r69, %r68, 3;
	sub.s32 	%r70, %r61, %r69;
	add.s32 	%r71, %r62, %r3;
	mul.wide.s32 	%rd31, %r71, 4;
	add.s64 	%rd32, %rd3, %rd31;
	ld.global.u32 	%r72, [%rd32];
	add.s32 	%r73, %r66, %r15;
	rem.s32 	%r74, %r73, %r16;
	mad.lo.s32 	%r75, %r74, %r17, %r72;
	mad.lo.s32 	%r76, %r75, 3, %r70;
	mul.wide.s32 	%rd33, %r76, 8;
	add.s64 	%rd34, %rd2, %rd33;
	ld.global.f64 	%fd3, [%rd34];
	cvt.u64.u32 	%rd35, %r61;
	add.s64 	%rd36, %rd35, %rd4;
	shl.b64 	%rd37, %rd36, 3;
	add.s64 	%rd38, %rd1, %rd37;
	st.global.f64 	[%rd38], %fd3;
	add.s32 	%r77, %r61, %r1;
	div.s32 	%r78, %r77, %r4;
	mul.lo.s32 	%r79, %r78, %r4;
	sub.s32 	%r80, %r77, %r79;
	mul.hi.u32 	%r81, %r80, -1431655765;
	shr.u32 	%r82, %r81, 1;
	mul.hi.u32 	%r83, %r77, -1431655765;
	shr.u32 	%r84, %r83, 1;
	mul.lo.s32 	%r85, %r84, 3;
	sub.s32 	%r86, %r77, %r85;
	add.s32 	%r87, %r78, %r3;
	mul.wide.s32 	%rd39, %r87, 4;
	add.s64 	%rd40, %rd3, %rd39;
	ld.global.u32 	%r88, [%rd40];
	add.s32 	%r89, %r82, %r15;
	rem.s32 	%r90, %r89, %r16;
	mad.lo.s32 	%r91, %r90, %r17, %r88;
	mad.lo.s32 	%r92, %r91, 3, %r86;
	mul.wide.s32 	%rd41, %r92, 8;
	add.s64 	%rd42, %rd2, %rd41;
	ld.global.f64 	%fd4, [%rd42];
	cvt.u64.u32 	%rd43, %r77;
	add.s64 	%rd44, %rd43, %rd4;
	shl.b64 	%rd45, %rd44, 3;
	add.s64 	%rd46, %rd1, %rd45;
	st.global.f64 	[%rd46], %fd4;
	add.s32 	%r93, %r77, %r1;
	div.s32 	%r94, %r93, %r4;
	mul.lo.s32 	%r95, %r94, %r4;
	sub.s32 	%r96, %r93, %r95;
	mul.hi.u32 	%r97, %r96, -1431655765;
	shr.u32 	%r98, %r97, 1;
	mul.hi.u32 	%r99, %r93, -1431655765;
	shr.u32 	%r100, %r99, 1;
	mul.lo.s32 	%r101, %r100, 3;
	sub.s32 	%r102, %r93, %r101;
	add.s32 	%r103, %r94, %r3;
	mul.wide.s32 	%rd47, %r103, 4;
	add.s64 	%rd48, %rd3, %rd47;
	ld.global.u32 	%r104, [%rd48];
	add.s32 	%r105, %r98, %r15;
	rem.s32 	%r106, %r105, %r16;
	mad.lo.s32 	%r107, %r106, %r17, %r104;
	mad.lo.s32 	%r108, %r107, 3, %r102;
	mul.wide.s32 	%rd49, %r108, 8;
	add.s64 	%rd50, %rd2, %rd49;
	ld.global.f64 	%fd5, [%rd50];
	cvt.u64.u32 	%rd51, %r93;
	add.s64 	%rd52, %rd51, %rd4;
	shl.b64 	%rd53, %rd52, 3;
	add.s64 	%rd54, %rd1, %rd53;
	st.global.f64 	[%rd54], %fd5;
	add.s32 	%r111, %r93, %r1;
	setp.lt.s32 	%p6, %r111, %r5;
	@%p6 bra 	$L__BB0_5;
$L__BB0_6:
	ret;

}


// ===== COMPILED SASS (sm_100) =====

	.target	sm_100

	.elftype	@"ET_EXEC"


//--------------------- .note.nv.tkinfo           --------------------------
	.section	.note.nv.tkinfo,"",@"SHT_NOTE"
	.sectionflags	@"SHF_NOTE_NV_TKINFO"
	.tkinfo
        /*0018*/ 	.word	0x00000002
        /*0030*/ 	.string	""
        /*0030*/ 	.string	"ptxas"
        /*0030*/ 	.string	"Cuda compilation tools, release 13.0, V13.0.88"
        /*0030*/ 	.string	"Build cuda_13.0.r13.0/compiler.36424714_0"
        /*0030*/ 	.string	"-arch sm_100 -m 64 "



//--------------------- .note.nv.cuinfo           --------------------------
	.section	.note.nv.cuinfo,"",@"SHT_NOTE"
	.sectionflags	@"SHF_NOTE_NV_CUINFO"
        /*0018*/ 	.short	0x0002
        /*001a*/ 	.short	0x0064
        /*001c*/ 	.short	0x0082
	.zero		2


//--------------------- .nv.info                  --------------------------
	.section	.nv.info,"",@"SHT_CUDA_INFO"
	.align	4


	//----- nvinfo : EIATTR_REGCOUNT
	.align		4
        /*0000*/ 	.byte	0x04, 0x2f
        /*0002*/ 	.short	(.L_1 - .L_0)
	.align		4
.L_0:
        /*0004*/ 	.word	index@(_Z41BigBlockInitializationForVelocitiesKernelPdPiS0_S_iiii)
        /*0008*/ 	.word	0x00000020


	//----- nvinfo : EIATTR_FRAME_SIZE
	.align		4
.L_1:
        /*000c*/ 	.byte	0x04, 0x11
        /*000e*/ 	.short	(.L_3 - .L_2)
	.align		4
.L_2:
        /*0010*/ 	.word	index@(_Z41BigBlockInitializationForVelocitiesKernelPdPiS0_S_iiii)
        /*0014*/ 	.word	0x00000000


	//----- nvinfo : EIATTR_MIN_STACK_SIZE
	.align		4
.L_3:
        /*0018*/ 	.byte	0x04, 0x12
        /*001a*/ 	.short	(.L_5 - .L_4)
	.align		4
.L_4:
        /*001c*/ 	.word	index@(_Z41BigBlockInitializationForVelocitiesKernelPdPiS0_S_iiii)
        /*0020*/ 	.word	0x00000000
.L_5:


//--------------------- .nv.compat                --------------------------
	.section	.nv.compat,"",@"SHT_CUDA_COMPAT_INFO"
	.align	4
        /*0000*/ 	.byte	0x02, 0x09, 0x00, 0x00, 0x02, 0x02, 0x01, 0x00, 0x02, 0x05, 0x05, 0x00, 0x03, 0x07, 0x01, 0x01
        /*0010*/ 	.byte	0x02, 0x03, 0x00, 0x00, 0x02, 0x06, 0x01, 0x00, 0x04, 0x0b, 0x08, 0x00, 0x09, 0x00, 0x00, 0x00
        /*0020*/ 	.byte	0x00, 0x00, 0x00, 0x00


//--------------------- .nv.info._Z41BigBlockInitializationForVelocitiesKernelPdPiS0_S_iiii --------------------------
	.section	.nv.info._Z41BigBlockInitializationForVelocitiesKernelPdPiS0_S_iiii,"",@"SHT_CUDA_INFO"
	.sectionflags	@""
	.align	4


	//----- nvinfo : EIATTR_CUDA_API_VERSION
	.align		4
        /*0000*/ 	.byte	0x04, 0x37
        /*0002*/ 	.short	(.L_7 - .L_6)
.L_6:
        /*0004*/ 	.word	0x00000082


	//----- nvinfo : EIATTR_KPARAM_INFO
	.align		4
.L_7:
        /*0008*/ 	.byte	0x04, 0x17
        /*000a*/ 	.short	(.L_9 - .L_8)
.L_8:
        /*000c*/ 	.word	0x00000000
        /*0010*/ 	.short	0x0007
        /*0012*/ 	.short	0x002c
        /*0014*/ 	.byte	0x00, 0xf0, 0x11, 0x00


	//----- nvinfo : EIATTR_KPARAM_INFO
	.align		4
.L_9:
        /*0018*/ 	.byte	0x04, 0x17
        /*001a*/ 	.short	(.L_11 - .L_10)
.L_10:
        /*001c*/ 	.word	0x00000000
        /*0020*/ 	.short	0x0006
        /*0022*/ 	.short	0x0028
        /*0024*/ 	.byte	0x00, 0xf0, 0x11, 0x00


	//----- nvinfo : EIATTR_KPARAM_INFO
	.align		4
.L_11:
        /*0028*/ 	.byte	0x04, 0x17
        /*002a*/ 	.short	(.L_13 - .L_12)
.L_12:
        /*002c*/ 	.word	0x00000000
        /*0030*/ 	.short	0x0005
        /*0032*/ 	.short	0x0024
        /*0034*/ 	.byte	0x00, 0xf0, 0x11, 0x00


	//----- nvinfo : EIATTR_KPARAM_INFO
	.align		4
.L_13:
        /*0038*/ 	.byte	0x04, 0x17
        /*003a*/ 	.short	(.L_15 - .L_14)
.L_14:
        /*003c*/ 	.word	0x00000000
        /*0040*/ 	.short	0x0004
        /*0042*/ 	.short	0x0020
        /*0044*/ 	.byte	0x00, 0xf0, 0x11, 0x00


	//----- nvinfo : EIATTR_KPARAM_INFO
	.align		4
.L_15:
        /*0048*/ 	.byte	0x04, 0x17
        /*004a*/ 	.short	(.L_17 - .L_16)
.L_16:
        /*004c*/ 	.word	0x00000000
        /*0050*/ 	.short	0x0003
        /*0052*/ 	.short	0x0018
        /*0054*/ 	.byte	0x00, 0xf5, 0x21, 0x00


	//----- nvinfo : EIATTR_KPARAM_INFO
	.align		4
.L_17:
        /*0058*/ 	.byte	0x04, 0x17
        /*005a*/ 	.short	(.L_19 - .L_18)
.L_18:
        /*005c*/ 	.word	0x00000000
        /*0060*/ 	.short	0x0002
        /*0062*/ 	.short	0x0010
        /*0064*/ 	.byte	0x00, 0xf5, 0x21, 0x00


	//----- nvinfo : EIATTR_KPARAM_INFO
	.align		4
.L_19:
        /*0068*/ 	.byte	0x04, 0x17
        /*006a*/ 	.short	(.L_21 - .L_20)
.L_20:
        /*006c*/ 	.word	0x00000000
        /*0070*/ 	.short	0x0001
        /*0072*/ 	.short	0x0008
        /*0074*/ 	.byte	0x00, 0xf5, 0x21, 0x00


	//----- nvinfo : EIATTR_KPARAM_INFO
	.align		4
.L_21:
        /*0078*/ 	.byte	0x04, 0x17
        /*007a*/ 	.short	(.L_23 - .L_22)
.L_22:
        /*007c*/ 	.word	0x00000000
        /*0080*/ 	.short	0x0000
        /*0082*/ 	.short	0x0000
        /*0084*/ 	.byte	0x00, 0xf5, 0x21, 0x00


	//----- nvinfo : EIATTR_SPARSE_MMA_MASK
	.align		4
.L_23:
        /*0088*/ 	.byte	0x03, 0x50
        /*008a*/ 	.short	0x0000


	//----- nvinfo : EIATTR_MAXREG_COUNT
	.align		4
        /*008c*/ 	.byte	0x03, 0x1b
        /*008e*/ 	.short	0x00ff


	//----- nvinfo : EIATTR_MERCURY_ISA_VERSION
	.align		4
        /*0090*/ 	.byte	0x03, 0x5f
        /*0092*/ 	.short	0x0101


	//----- nvinfo : EIATTR_VRC_CTA_INIT_COUNT
	.align		4
        /*0094*/ 	.byte	0x02, 0x4a
	.zero		1
	.zero		1


	//----- nvinfo : EIATTR_EXIT_INSTR_OFFSETS
	.align		4
        /*0098*/ 	.byte	0x04, 0x1c
        /*009a*/ 	.short	(.L_25 - .L_24)


	//   ....[0]....
.L_24:
        /*009c*/ 	.word	0x000000e0


	//   ....[1]....
        /*00a0*/ 	.word	0x00000820


	//   ....[2]....
        /*00a4*/ 	.word	0x000015b0


	//----- nvinfo : EIATTR_CRS_STACK_SIZE
	.align		4
.L_25:
        /*00a8*/ 	.byte	0x04, 0x1e
        /*00aa*/ 	.short	(.L_27 - .L_26)
.L_26:
        /*00ac*/ 	.word	0x00000000


	//----- nvinfo : EIATTR_CBANK_PARAM_SIZE
	.align		4
.L_27:
        /*00b0*/ 	.byte	0x03, 0x19
        /*00b2*/ 	.short	0x0030


	//----- nvinfo : EIATTR_PARAM_CBANK
	.align		4
        /*00b4*/ 	.byte	0x04, 0x0a
        /*00b6*/ 	.short	(.L_29 - .L_28)
	.align		4
.L_28:
        /*00b8*/ 	.word	index@(.nv.constant0._Z41BigBlockInitializationForVelocitiesKernelPdPiS0_S_iiii)
        /*00bc*/ 	.short	0x0380
        /*00be*/ 	.short	0x0030


	//----- nvinfo : EIATTR_SW_WAR
	.align		4
.L_29:
        /*00c0*/ 	.byte	0x04, 0x36
        /*00c2*/ 	.short	(.L_31 - .L_30)
.L_30:
        /*00c4*/ 	.word	0x00000008
.L_31:


//--------------------- .nv.callgraph             --------------------------
	.section	.nv.callgraph,"",@"SHT_CUDA_CALLGRAPH"
	.align	4
	.sectionentsize	8
	.align		4
        /*0000*/ 	.word	0x00000000
	.align		4
        /*0004*/ 	.word	0xffffffff
	.align		4
        /*0008*/ 	.word	0x00000000
	.align		4
        /*000c*/ 	.word	0xfffffffe
	.align		4
        /*0010*/ 	.word	0x00000000
	.align		4
        /*0014*/ 	.word	0xfffffffd
	.align		4
        /*0018*/ 	.word	0x00000000
	.align		4
        /*001c*/ 	.word	0xfffffffc


//--------------------- .text._Z41BigBlockInitializationForVelocitiesKernelPdPiS0_S_iiii --------------------------
	.section	.text._Z41BigBlockInitializationForVelocitiesKernelPdPiS0_S_iiii,"ax",@progbits
	.align	128
        .global         _Z41BigBlockInitializationForVelocitiesKernelPdPiS0_S_iiii
        .type           _Z41BigBlockInitializationForVelocitiesKernelPdPiS0_S_iiii,@function
        .size           _Z41BigBlockInitializationForVelocitiesKernelPdPiS0_S_iiii,(.L_x_5 - _Z41BigBlockInitializationForVelocitiesKernelPdPiS0_S_iiii)
        .other          _Z41BigBlockInitializationForVelocitiesKernelPdPiS0_S_iiii,@"STO_CUDA_ENTRY STV_DEFAULT"
_Z41BigBlockInitializationForVelocitiesKernelPdPiS0_S_iiii:
.text._Z41BigBlockInitializationForVelocitiesKernelPdPiS0_S_iiii:
[----:B------:R-:W-:Y:S01]  /*0000*/  LDC R1, c[0x0][0x37c] ;  /* 0x0000df00ff017b82 */ /* 0x000fe20000000800 */
[----:B------:R-:W0:Y:S07]  /*0010*/  S2R R3, SR_CTAID.X ;  /* 0x0000000000037919 */ /* 0x000e2e0000002500 */
[----:B------:R-:W0:Y:S01]  /*0020*/  LDC.64 R8, c[0x0][0x390] ;  /* 0x0000e400ff087b82 */ /* 0x000e220000000a00 */
[----:B------:R-:W1:Y:S07]  /*0030*/  LDCU.64 UR4, c[0x0][0x358] ;  /* 0x00006b00ff0477ac */ /* 0x000e6e0008000a00 */
[----:B------:R-:W2:Y:S01]  /*0040*/  LDC R6, c[0x0][0x3a4] ;  /* 0x0000e900ff067b82 */ /* 0x000ea20000000800 */
[----:B0-----:R-:W-:-:S05]  /*0050*/  IMAD.WIDE.U32 R8, R3, 0x4, R8 ;  /* 0x0000000403087825 */ /* 0x001fca00078e0008 */
[----:B-1----:R-:W3:Y:S04]  /*0060*/  LDG.E R3, desc[UR4][R8.64] ;  /* 0x0000000408037981 */ /* 0x002ee8000c1e1900 */
[----:B------:R-:W3:Y:S01]  /*0070*/  LDG.E R0, desc[UR4][R8.64+0x4] ;  /* 0x0000040408007981 */ /* 0x000ee2000c1e1900 */
[----:B--2---:R-:W-:Y:S01]  /*0080*/  IMAD R6, R6, 0x3, RZ ;  /* 0x0000000306067824 */ /* 0x004fe200078e02ff */
[----:B------:R-:W0:Y:S01]  /*0090*/  LDC R4, c[0x0][0x360] ;  /* 0x0000d800ff047b82 */ /* 0x000e220000000800 */
[----:B------:R-:W1:Y:S01]  /*00a0*/  S2R R17, SR_TID.X ;  /* 0x0000000000117919 */ /* 0x000e620000002100 */
[----:B---3--:R-:W-:-:S04]  /*00b0*/  IMAD.IADD R5, R0, 0x1, -R3 ;  /* 0x0000000100057824 */ /* 0x008fc800078e0a03 */
[----:B------:R-:W-:-:S05]  /*00c0*/  IMAD R5, R5, R6, RZ ;  /* 0x0000000605057224 */ /* 0x000fca00078e02ff */
[----:B-1----:R-:W-:-:S13]  /*00d0*/  ISETP.GE.AND P0, PT, R17, R5, PT ;  /* 0x000000051100720c */ /* 0x002fda0003f06270 */
[----:B0-----:R-:W-:Y:S05]  /*00e0*/  @P0 EXIT ;  /* 0x000000000000094d */ /* 0x001fea0003800000 */
[----:B------:R-:W0:Y:S01]  /*00f0*/  I2F.U32.RP R10, R4 ;  /* 0x00000004000a7306 */ /* 0x000e220000209000 */
[----:B------:R-:W-:Y:S01]  /*0100*/  IMAD.IADD R0, R17, 0x1, R4 ;  /* 0x0000000111007824 */ /* 0x000fe200078e0204 */
[----:B------:R-:W-:Y:S01]  /*0110*/  ISETP.NE.U32.AND P2, PT, R4, RZ, PT ;  /* 0x000000ff0400720c */ /* 0x000fe20003f45070 */
[----:B------:R-:W1:Y:S01]  /*0120*/  LDCU UR9, c[0x0][0x3a0] ;  /* 0x00007400ff0977ac */ /* 0x000e620008000800 */
[----:B------:R-:W-:Y:S02]  /*0130*/  BSSY.RECONVERGENT B0, `(.L_x_0) ;  /* 0x000006e000007945 */ /* 0x000fe40003800200 */
[----:B------:R-:W-:Y:S01]  /*0140*/  ISETP.GE.U32.AND P0, PT, R0, R5, PT ;  /* 0x000000050000720c */ /* 0x000fe20003f06070 */
[----:B------:R-:W2:Y:S01]  /*0150*/  LDCU UR10, c[0x0][0x3ac] ;  /* 0x00007580ff0a77ac */ /* 0x000ea20008000800 */
[----:B------:R-:W-:Y:S02]  /*0160*/  VIMNMX.U32 R7, PT, PT, R5, R0, !PT ;  /* 0x0000000005077248 */ /* 0x000fe40007fe0000 */
[----:B------:R-:W-:-:S04]  /*0170*/  SEL R2, RZ, 0x1, P0 ;  /* 0x00000001ff027807 */ /* 0x000fc80000000000 */
[----:B------:R-:W-:Y:S01]  /*0180*/  IADD3 R7, PT, PT, R7, -R0, -R2 ;  /* 0x8000000007077210 */ /* 0x000fe20007ffe802 */
[----:B0-----:R-:W0:Y:S02]  /*0190*/  MUFU.RCP R10, R10 ;  /* 0x0000000a000a7308 */ /* 0x001e240000001000 */
[----:B0-----:R-:W-:-:S06]  /*01a0*/  VIADD R8, R10, 0xffffffe ;  /* 0x0ffffffe0a087836 */ /* 0x001fcc0000000000 */
[----:B------:R0:W3:Y:S02]  /*01b0*/  F2I.FTZ.U32.TRUNC.NTZ R9, R8 ;  /* 0x0000000800097305 */ /* 0x0000e4000021f000 */
[----:B0-----:R-:W-:Y:S01]  /*01c0*/  IMAD.MOV.U32 R8, RZ, RZ, RZ ;  /* 0x000000ffff087224 */ /* 0x001fe200078e00ff */
[----:B---3--:R-:W-:-:S05]  /*01d0*/  IADD3 R11, PT, PT, RZ, -R9, RZ ;  /* 0x80000009ff0b7210 */ /* 0x008fca0007ffe0ff */
[----:B------:R-:W-:-:S04]  /*01e0*/  IMAD R11, R11, R4, RZ ;  /* 0x000000040b0b7224 */ /* 0x000fc800078e02ff */
[----:B------:R-:W-:-:S04]  /*01f0*/  IMAD.HI.U32 R10, R9, R11, R8 ;  /* 0x0000000b090a7227 */ /* 0x000fc800078e0008 */
[----:B------:R-:W-:Y:S02]  /*0200*/  IMAD R8, R3, R6, RZ ;  /* 0x0000000603087224 */ /* 0x000fe400078e02ff */
[----:B------:R-:W-:-:S05]  /*0210*/  IMAD.HI.U32 R9, R10, R7, RZ ;  /* 0x000000070a097227 */ /* 0x000fca00078e00ff */
[----:B------:R-:W-:-:S05]  /*0220*/  IADD3 R0, PT, PT, -R9, RZ, RZ ;  /* 0x000000ff09007210 */ /* 0x000fca0007ffe1ff */
[----:B------:R-:W-:-:S05]  /*0230*/  IMAD R7, R4, R0, R7 ;  /* 0x0000000004077224 */ /* 0x000fca00078e0207 */
[----:B------:R-:W-:-:S13]  /*0240*/  ISETP.GE.U32.AND P0, PT, R7, R4, PT ;  /* 0x000000040700720c */ /* 0x000fda0003f06070 */
[----:B------:R-:W-:Y:S02]  /*0250*/  @P0 IMAD.IADD R7, R7, 0x1, -R4 ;  /* 0x0000000107070824 */ /* 0x000fe400078e0a04 */
[----:B------:R-:W-:-:S03]  /*0260*/  @P0 VIADD R9, R9, 0x1 ;  /* 0x0000000109090836 */ /* 0x000fc60000000000 */
[----:B------:R-:W-:-:S13]  /*0270*/  ISETP.GE.U32.AND P1, PT, R7, R4, PT ;  /* 0x000000040700720c */ /* 0x000fda0003f26070 */
[----:B------:R-:W-:Y:S02]  /*0280*/  @P1 IADD3 R9, PT, PT, R9, 0x1, RZ ;  /* 0x0000000109091810 */ /* 0x000fe40007ffe0ff */
[----:B------:R-:W-:-:S05]  /*0290*/  @!P2 LOP3.LUT R9, RZ, R4, RZ, 0x33, !PT ;  /* 0x00000004ff09a212 */ /* 0x000fca00078e33ff */
[----:B------:R-:W-:Y:S01]  /*02a0*/  IMAD.IADD R18, R2, 0x1, R9 ;  /* 0x0000000102127824 */ /* 0x000fe200078e0209 */
[----:B------:R-:W-:-:S04]  /*02b0*/  SHF.R.S32.HI R9, RZ, 0x1f, R8 ;  /* 0x0000001fff097819 */ /* 0x000fc80000011408 */
[C---:B------:R-:W-:Y:S02]  /*02c0*/  LOP3.LUT R0, R18.reuse, 0x3, RZ, 0xc0, !PT ;  /* 0x0000000312007812 */ /* 0x040fe400078ec0ff */
[----:B------:R-:W-:Y:S02]  /*02d0*/  ISETP.GE.U32.AND P0, PT, R18, 0x3, PT ;  /* 0x000000031200780c */ /* 0x000fe40003f06070 */
[----:B------:R-:W-:-:S13]  /*02e0*/  ISETP.NE.AND P1, PT, R0, 0x3, PT ;  /* 0x000000030000780c */ /* 0x000fda0003f25270 */
[----:B-12---:R-:W-:Y:S05]  /*02f0*/  @!P1 BRA `(.L_x_1) ;  /* 0x0000000400449947 */ /* 0x006fea0003800000 */
[----:B------:R-:W-:Y:S01]  /*0300*/  IABS R2, R6 ;  /* 0x0000000600027213 */ /* 0x000fe20000000000 */
[----:B------:R-:W0:Y:S01]  /*0310*/  LDCU.64 UR6, c[0x0][0x398] ;  /* 0x00007300ff0677ac */ /* 0x000e220008000a00 */
[----:B------:R-:W1:Y:S01]  /*0320*/  LDC R0, c[0x0][0x3a8] ;  /* 0x0000ea00ff007b82 */ /* 0x000e620000000800 */
[----:B------:R-:W-:Y:S01]  /*0330*/  IADD3 R21, P1, PT, R17, R8, RZ ;  /* 0x0000000811157210 */ /* 0x000fe20007f3e0ff */
[----:B------:R-:W2:Y:S01]  /*0340*/  I2F.RP R7, R2 ;  /* 0x0000000200077306 */ /* 0x000ea20000209400 */
[----:B------:R-:W3:Y:S03]  /*0350*/  LDCU UR8, c[0x0][0x3a8] ;  /* 0x00007500ff0877ac */ /* 0x000ee60008000800 */
[----:B------:R-:W-:Y:S02]  /*0360*/  IMAD.X R16, RZ, RZ, R9, P1 ;  /* 0x000000ffff107224 */ /* 0x000fe400008e0609 */
[----:B------:R-:W4:Y:S08]  /*0370*/  LDC.64 R10, c[0x0][0x388] ;  /* 0x0000e200ff0a7b82 */ /* 0x000f300000000a00 */
[----:B------:R-:W1:Y:S01]  /*0380*/  LDC.64 R12, c[0x0][0x380] ;  /* 0x0000e000ff0c7b82 */ /* 0x000e620000000a00 */
[----:B--2---:R-:W2:Y:S01]  /*0390*/  MUFU.RCP R7, R7 ;  /* 0x0000000700077308 */ /* 0x004ea20000001000 */
[----:B0-----:R-:W-:-:S02]  /*03a0*/  LEA R20, P2, R21, UR6, 0x3 ;  /* 0x0000000615147c11 */ /* 0x001fc4000f8418ff */
[----:B---3--:R-:W-:Y:S02]  /*03b0*/  ISETP.NE.AND P1, PT, RZ, UR8, PT ;  /* 0x00000008ff007c0c */ /* 0x008fe4000bf25270 */
[----:B------:R-:W-:Y:S02]  /*03c0*/  LEA.HI.X R21, R21, UR7, R16, 0x3, P2 ;  /* 0x0000000715157c11 */ /* 0x000fe400090f1c10 */
[----:B------:R-:W-:Y:S01]  /*03d0*/  LOP3.LUT R16, RZ, UR8, RZ, 0x33, !PT ;  /* 0x00000008ff107c12 */ /* 0x000fe2000f8e33ff */
[----:B--2---:R-:W-:Y:S02]  /*03e0*/  VIADD R14, R7, 0xffffffe ;  /* 0x0ffffffe070e7836 */ /* 0x004fe40000000000 */
[----:B------:R-:W-:Y:S02]  /*03f0*/  VIADD R7, R18, 0x1 ;  /* 0x0000000112077836 */ /* 0x000fe40000000000 */
[----:B------:R0:W2:Y:S03]  /*0400*/  F2I.FTZ.U32.TRUNC.NTZ R15, R14 ;  /* 0x0000000e000f7305 */ /* 0x0000a6000021f000 */
[----:B------:R-:W-:-:S05]  /*0410*/  LOP3.LUT R22, R7, 0x3, RZ, 0xc0, !PT ;  /* 0x0000000307167812 */ /* 0x000fca00078ec0ff */
[----:B------:R-:W-:Y:S02]  /*0420*/  IMAD.MOV R22, RZ, RZ, -R22 ;  /* 0x000000ffff167224 */ /* 0x000fe400078e0a16 */
[----:B0-----:R-:W-:Y:S01]  /*0430*/  HFMA2 R14, -RZ, RZ, 0, 0 ;  /* 0x00000000ff0e7431 */ /* 0x001fe200000001ff */
[----:B--2---:R-:W-:-:S05]  /*0440*/  IADD3 R19, PT, PT, RZ, -R15, RZ ;  /* 0x8000000fff137210 */ /* 0x004fca0007ffe0ff */
[----:B------:R-:W-:-:S04]  /*0450*/  IMAD R19, R19, R2, RZ ;  /* 0x0000000213137224 */ /* 0x000fc800078e02ff */
[----:B----4-:R-:W-:-:S07]  /*0460*/  IMAD.HI.U32 R7, R15, R19, R14 ;  /* 0x000000130f077227 */ /* 0x010fce00078e000e */
.L_x_2:
[----:B0-----:R-:W-:Y:S02]  /*0470*/  IABS R14, R6 ;  /* 0x00000006000e7213 */ /* 0x001fe40000000000 */
[----:B------:R-:W-:-:S03]  /*0480*/  IABS R15, R17 ;  /* 0x00000011000f7213 */ /* 0x000fc60000000000 */
[----:B------:R-:W-:Y:S02]  /*0490*/  IMAD.MOV R14, RZ, RZ, -R14 ;  /* 0x000000ffff0e7224 */ /* 0x000fe400078e0a0e */
[----:B------:R-:W-:-:S04]  /*04a0*/  IMAD.HI.U32 R18, R7, R15, RZ ;  /* 0x0000000f07127227 */ /* 0x000fc800078e00ff */
[----:B------:R-:W-:Y:S01]  /*04b0*/  IMAD R15, R18, R14, R15 ;  /* 0x0000000e120f7224 */ /* 0x000fe200078e020f */
[----:B------:R-:W-:-:S04]  /*04c0*/  IABS R14, R6 ;  /* 0x00000006000e7213 */ /* 0x000fc80000000000 */
[----:B------:R-:W-:-:S13]  /*04d0*/  ISETP.GT.U32.AND P4, PT, R2, R15, PT ;  /* 0x0000000f0200720c */ /* 0x000fda0003f84070 */
[----:B------:R-:W-:Y:S01]  /*04e0*/  @!P4 IADD3 R15, PT, PT, R15, -R14, RZ ;  /* 0x8000000e0f0fc210 */ /* 0x000fe20007ffe0ff */
[----:B------:R-:W-:Y:S01]  /*04f0*/  @!P4 VIADD R18, R18, 0x1 ;  /* 0x000000011212c836 */ /* 0x000fe20000000000 */
[----:B------:R-:W-:Y:S02]  /*0500*/  LOP3.LUT R14, R17, R6, RZ, 0x3c, !PT ;  /* 0x00000006110e7212 */ /* 0x000fe400078e3cff */
[----:B------:R-:W-:Y:S02]  /*0510*/  ISETP.GE.U32.AND P2, PT, R15, R2, PT ;  /* 0x000000020f00720c */ /* 0x000fe40003f46070 */
[----:B------:R-:W-:Y:S02]  /*0520*/  ISETP.GE.AND P3, PT, R14, RZ, PT ;  /* 0x000000ff0e00720c */ /* 0x000fe40003f66270 */
[----:B------:R-:W-:-:S09]  /*0530*/  ISETP.NE.AND P4, PT, R6, RZ, PT ;  /* 0x000000ff0600720c */ /* 0x000fd20003f85270 */
[----:B------:R-:W-:-:S05]  /*0540*/  @P2 VIADD R18, R18, 0x1 ;  /* 0x0000000112122836 */ /* 0x000fca0000000000 */
[----:B------:R-:W-:Y:S02]  /*0550*/  @!P3 IADD3 R18, PT, PT, -R18, RZ, RZ ;  /* 0x000000ff1212b210 */ /* 0x000fe40007ffe1ff */
[----:B------:R-:W-:-:S05]  /*0560*/  @!P4 LOP3.LUT R18, RZ, R6, RZ, 0x33, !PT ;  /* 0x00000006ff12c212 */ /* 0x000fca00078e33ff */
[----:B------:R-:W-:-:S04]  /*0570*/  IMAD.IADD R15, R3, 0x1, R18 ;  /* 0x00000001030f7824 */ /* 0x000fc800078e0212 */
[----:B------:R-:W-:-:S06]  /*0580*/  IMAD.WIDE R14, R15, 0x4, R10 ;  /* 0x000000040f0e7825 */ /* 0x000fcc00078e020a */
[----:B------:R0:W2:Y:S01]  /*0590*/  LDG.E R14, desc[UR4][R14.64] ;  /* 0x000000040e0e7981 */ /* 0x0000a2000c1e1900 */
[----:B-1----:R-:W-:Y:S02]  /*05a0*/  IABS R23, R0 ;  /* 0x0000000000177213 */ /* 0x002fe40000000000 */
[----:B------:R-:W-:Y:S02]  /*05b0*/  IADD3 R18, PT, PT, -R18, RZ, RZ ;  /* 0x000000ff12127210 */ /* 0x000fe40007ffe1ff */
[----:B------:R-:W1:Y:S03]  /*05c0*/  I2F.RP R24, R23 ;  /* 0x0000001700187306 */ /* 0x000e660000209400 */
[----:B------:R-:W-:-:S04]  /*05d0*/  IMAD R18, R6, R18, R17 ;  /* 0x0000001206127224 */ /* 0x000fc800078e0211 */
[----:B0-----:R-:W-:-:S04]  /*05e0*/  IMAD.HI.U32 R15, R18, -0x55555555, RZ ;  /* 0xaaaaaaab120f7827 */ /* 0x001fc800078e00ff */
[----:B------:R-:W-:Y:S01]  /*05f0*/  IMAD.MOV.U32 R18, RZ, RZ, RZ ;  /* 0x000000ffff127224 */ /* 0x000fe200078e00ff */
[----:B------:R-:W-:Y:S01]  /*0600*/  LEA.HI R15, R15, UR9, RZ, 0x1f ;  /* 0x000000090f0f7c11 */ /* 0x000fe2000f8ff8ff */
[----:B-1----:R-:W0:Y:S03]  /*0610*/  MUFU.RCP R24, R24 ;  /* 0x0000001800187308 */ /* 0x002e260000001000 */
[----:B------:R-:W-:Y:S01]  /*0620*/  ISETP.GE.AND P3, PT, R15, RZ, PT ;  /* 0x000000ff0f00720c */ /* 0x000fe20003f66270 */
[----:B0-----:R-:W-:-:S06]  /*0630*/  VIADD R19, R24, 0xffffffe ;  /* 0x0ffffffe18137836 */ /* 0x001fcc0000000000 */
[----:B------:R-:W0:Y:S02]  /*0640*/  F2I.FTZ.U32.TRUNC.NTZ R19, R19 ;  /* 0x0000001300137305 */ /* 0x000e24000021f000 */
[----:B0-----:R-:W-:-:S04]  /*0650*/  IMAD.MOV R26, RZ, RZ, -R19 ;  /* 0x000000ffff1a7224 */ /* 0x001fc800078e0a13 */
[----:B------:R-:W-:-:S04]  /*0660*/  IMAD R25, R26, R23, RZ ;  /* 0x000000171a197224 */ /* 0x000fc800078e02ff */
[----:B------:R-:W-:Y:S01]  /*0670*/  IMAD.HI.U32 R18, R19, R25, R18 ;  /* 0x0000001913127227 */ /* 0x000fe200078e0012 */
[----:B------:R-:W-:-:S03]  /*0680*/  IABS R19, R15 ;  /* 0x0000000f00137213 */ /* 0x000fc60000000000 */
[----:B------:R-:W-:-:S04]  /*0690*/  IMAD.HI.U32 R15, R17, -0x55555555, RZ ;  /* 0xaaaaaaab110f7827 */ /* 0x000fc800078e00ff */
[----:B------:R-:W-:Y:S01]  /*06a0*/  IMAD.HI.U32 R18, R18, R19, RZ ;  /* 0x0000001312127227 */ /* 0x000fe200078e00ff */
[----:B------:R-:W-:-:S04]  /*06b0*/  SHF.R.U32.HI R24, RZ, 0x1, R15 ;  /* 0x00000001ff187819 */ /* 0x000fc8000001160f */
[----:B------:R-:W-:-:S05]  /*06c0*/  IADD3 R18, PT, PT, -R18, RZ, RZ ;  /* 0x000000ff12127210 */ /* 0x000fca0007ffe1ff */
[----:B------:R-:W-:Y:S02]  /*06d0*/  IMAD R18, R23, R18, R19 ;  /* 0x0000001217127224 */ /* 0x000fe400078e0213 */
[----:B------:R-:W-:-:S03]  /*06e0*/  IMAD R19, R24, -0x3, R17 ;  /* 0xfffffffd18137824 */ /* 0x000fc600078e0211 */
[----:B------:R-:W-:-:S13]  /*06f0*/  ISETP.GT.U32.AND P2, PT, R23, R18, PT ;  /* 0x000000121700720c */ /* 0x000fda0003f44070 */
[----:B------:R-:W-:-:S05]  /*0700*/  @!P2 IMAD.IADD R18, R18, 0x1, -R23 ;  /* 0x000000011212a824 */ /* 0x000fca00078e0a17 */
[----:B------:R-:W-:-:S13]  /*0710*/  ISETP.GT.U32.AND P2, PT, R23, R18, PT ;  /* 0x000000121700720c */ /* 0x000fda0003f44070 */
[----:B------:R-:W-:-:S05]  /*0720*/  @!P2 IMAD.IADD R18, R18, 0x1, -R23 ;  /* 0x000000011212a824 */ /* 0x000fca00078e0a17 */
[----:B------:R-:W-:-:S04]  /*0730*/  @!P3 IADD3 R18, PT, PT, -R18, RZ, RZ ;  /* 0x000000ff1212b210 */ /* 0x000fc80007ffe1ff */
[----:B------:R-:W-:-:S05]  /*0740*/  SEL R15, R16, R18, !P1 ;  /* 0x00000012100f7207 */ /* 0x000fca0004800000 */
[----:B--2---:R-:W-:-:S04]  /*0750*/  IMAD R14, R15, UR10, R14 ;  /* 0x0000000a0f0e7c24 */ /* 0x004fc8000f8e020e */
[----:B------:R-:W-:-:S04]  /*0760*/  IMAD R15, R14, 0x3, R19 ;  /* 0x000000030e0f7824 */ /* 0x000fc800078e0213 */
[----:B------:R-:W-:-:S06]  /*0770*/  IMAD.WIDE R14, R15, 0x8, R12 ;  /* 0x000000080f0e7825 */ /* 0x000fcc00078e020c */
[----:B------:R-:W2:Y:S01]  /*0780*/  LDG.E.64 R14, desc[UR4][R14.64] ;  /* 0x000000040e0e7981 */ /* 0x000ea2000c1e1b00 */
[----:B------:R-:W-:Y:S01]  /*0790*/  IMAD.MOV.U32 R18, RZ, RZ, R20 ;  /* 0x000000ffff127224 */ /* 0x000fe200078e0014 */
[----:B------:R-:W-:Y:S01]  /*07a0*/  IADD3 R22, PT, PT, R22, 0x1, RZ ;  /* 0x0000000116167810 */ /* 0x000fe20007ffe0ff */
[----:B------:R-:W-:Y:S02]  /*07b0*/  IMAD.MOV.U32 R19, RZ, RZ, R21 ;  /* 0x000000ffff137224 */ /* 0x000fe400078e0015 */
[----:B------:R-:W-:Y:S01]  /*07c0*/  IMAD.IADD R17, R4, 0x1, R17 ;  /* 0x0000000104117824 */ /* 0x000fe200078e0211 */
[----:B------:R-:W-:Y:S01]  /*07d0*/  ISETP.NE.AND P2, PT, R22, RZ, PT ;  /* 0x000000ff1600720c */ /* 0x000fe20003f45270 */
[----:B------:R-:W-:Y:S01]  /*07e0*/  IMAD.WIDE.U32 R20, R4, 0x8, R18 ;  /* 0x0000000804147825 */ /* 0x000fe200078e0012 */
[----:B--2---:R0:W-:Y:S11]  /*07f0*/  STG.E.64 desc[UR4][R18.64], R14 ;  /* 0x0000000e12007986 */ /* 0x0041f6000c101b04 */
[----:B------:R-:W-:Y:S05]  /*0800*/  @P2 BRA `(.L_x_2) ;  /* 0xfffffffc00182947 */ /* 0x000fea000383ffff */
.L_x_1:
[----:B------:R-:W-:Y:S05]  /*0810*/  BSYNC.RECONVERGENT B0 ;  /* 0x0000000000007941 */ /* 0x000fea0003800200 */
.L_x_0:
[----:B------:R-:W-:Y:S05]  /*0820*/  @!P0 EXIT ;  /* 0x000000000000894d */ /* 0x000fea0003800000 */
[----:B------:R-:W-:Y:S01]  /*0830*/  IABS R0, R6 ;  /* 0x0000000600007213 */ /* 0x000fe20000000000 */
[----:B------:R-:W1:Y:S01]  /*0840*/  LDC.64 R10, c[0x0][0x388] ;  /* 0x0000e200ff0a7b82 */ /* 0x000e620000000a00 */
[----:B------:R-:W2:Y:S02]  /*0850*/  LDCU UR6, c[0x0][0x3a0] ;  /* 0x00007400ff0677ac */ /* 0x000ea40008000800 */
[----:B------:R-:W3:Y:S01]  /*0860*/  I2F.RP R2, R0 ;  /* 0x0000000000027306 */ /* 0x000ee20000209400 */
[----:B------:R-:W4:Y:S04]  /*0870*/  LDCU UR7, c[0x0][0x3ac] ;  /* 0x00007580ff0777ac */ /* 0x000f280008000800 */
[----:B------:R-:W1:Y:S01]  /*0880*/  LDC.64 R12, c[0x0][0x380] ;  /* 0x0000e000ff0c7b82 */ /* 0x000e620000000a00 */
[----:B------:R-:W0:Y:S02]  /*0890*/  LDCU.64 UR8, c[0x0][0x398] ;  /* 0x00007300ff0877ac */ /* 0x000e240008000a00 */
[----:B---3--:R-:W0:Y:S02]  /*08a0*/  MUFU.RCP R2, R2 ;  /* 0x0000000200027308 */ /* 0x008e240000001000 */
[----:B0-----:R-:W-:-:S06]  /*08b0*/  VIADD R14, R2, 0xffffffe ;  /* 0x0ffffffe020e7836 */ /* 0x001fcc0000000000 */
[----:B------:R0:W3:Y:S02]  /*08c0*/  F2I.FTZ.U32.TRUNC.NTZ R15, R14 ;  /* 0x0000000e000f7305 */ /* 0x0000e4000021f000 */
[----:B0-----:R-:W-:Y:S01]  /*08d0*/  IMAD.MOV.U32 R14, RZ, RZ, RZ ;  /* 0x000000ffff0e7224 */ /* 0x001fe200078e00ff */
[----:B---3--:R-:W-:-:S05]  /*08e0*/  IADD3 R7, PT, PT, RZ, -R15, RZ ;  /* 0x8000000fff077210 */ /* 0x008fca0007ffe0ff */
[----:B------:R-:W-:-:S04]  /*08f0*/  IMAD R7, R7, R0, RZ ;  /* 0x0000000007077224 */ /* 0x000fc800078e02ff */
[----:B-12-4-:R-:W-:-:S07]  /*0900*/  IMAD.HI.U32 R2, R15, R7, R14 ;  /* 0x000000070f027227 */ /* 0x016fce00078e000e */
.L_x_3:
[----:B------:R-:W-:Y:S01]  /*0910*/  IABS R7, R17 ;  /* 0x0000001100077213 */ /* 0x000fe20000000000 */
[----:B0-----:R-:W0:Y:S01]  /*0920*/  LDC R22, c[0x0][0x3a8] ;  /* 0x0000ea00ff167b82 */ /* 0x001e220000000800 */
[-C--:B------:R-:W-:Y:S02]  /*0930*/  IABS R14, R6.reuse ;  /* 0x00000006000e7213 */ /* 0x080fe40000000000 */
[----:B------:R-:W-:Y:S01]  /*0940*/  IABS R20, R6 ;  /* 0x0000000600147213 */ /* 0x000fe20000000000 */
[----:B------:R-:W-:-:S04]  /*0950*/  IMAD.HI.U32 R2, R2, R7, RZ ;  /* 0x0000000702027227 */ /* 0x000fc800078e00ff */
[----:B------:R-:W-:-:S04]  /*0960*/  IMAD.MOV R21, RZ, RZ, -R14 ;  /* 0x000000ffff157224 */ /* 0x000fc800078e0a0e */
[----:B------:R-:W-:-:S05]  /*0970*/  IMAD R7, R2, R21, R7 ;  /* 0x0000001502077224 */ /* 0x000fca00078e0207 */
[----:B------:R-:W-:-:S13]  /*0980*/  ISETP.GT.U32.AND P1, PT, R0, R7, PT ;  /* 0x000000070000720c */ /* 0x000fda0003f24070 */
[----:B------:R-:W-:Y:S01]  /*0990*/  @!P1 IADD3 R7, PT, PT, R7, -R20, RZ ;  /* 0x8000001407079210 */ /* 0x000fe20007ffe0ff */
[----:B------:R-:W-:-:S03]  /*09a0*/  @!P1 VIADD R2, R2, 0x1 ;  /* 0x0000000102029836 */ /* 0x000fc60000000000 */
[----:B------:R-:W-:Y:S02]  /*09b0*/  ISETP.GE.U32.AND P0, PT, R7, R0, PT ;  /* 0x000000000700720c */ /* 0x000fe40003f06070 */
[-C--:B------:R-:W-:Y:S02]  /*09c0*/  LOP3.LUT R0, R17, R6.reuse, RZ, 0x3c, !PT ;  /* 0x0000000611007212 */ /* 0x080fe400078e3cff */
[----:B------:R-:W-:Y:S02]  /*09d0*/  LOP3.LUT R7, RZ, R6, RZ, 0x33, !PT ;  /* 0x00000006ff077212 */ /* 0x000fe400078e33ff */
[----:B------:R-:W-:-:S07]  /*09e0*/  ISETP.GE.AND P2, PT, R0, RZ, PT ;  /* 0x000000ff0000720c */ /* 0x000fce0003f46270 */
[----:B------:R-:W-:Y:S01]  /*09f0*/  @P0 VIADD R2, R2, 0x1 ;  /* 0x0000000102020836 */ /* 0x000fe20000000000 */
[----:B------:R-:W-:-:S05]  /*0a00*/  ISETP.NE.AND P0, PT, R6, RZ, PT ;  /* 0x000000ff0600720c */ /* 0x000fca0003f05270 */
[----:B------:R-:W-:-:S04]  /*0a10*/  @!P2 IADD3 R2, PT, PT, -R2, RZ, RZ ;  /* 0x000000ff0202a210 */ /* 0x000fc80007ffe1ff */
[----:B------:R-:W-:-:S05]  /*0a20*/  SEL R2, R7, R2, !P0 ;  /* 0x0000000207027207 */ /* 0x000fca0004000000 */
[----:B------:R-:W-:-:S04]  /*0a30*/  IMAD.IADD R19, R3, 0x1, R2 ;  /* 0x0000000103137824 */ /* 0x000fc800078e0202 */
[----:B------:R-:W-:-:S05]  /*0a40*/  IMAD.WIDE R18, R19, 0x4, R10 ;  /* 0x0000000413127825 */ /* 0x000fca00078e020a */
[----:B------:R1:W2:Y:S01]  /*0a50*/  LDG.E R0, desc[UR4][R18.64] ;  /* 0x0000000412007981 */ /* 0x0002a2000c1e1900 */
[----:B0-----:R-:W-:Y:S02]  /*0a60*/  IABS R24, R22 ;  /* 0x0000001600187213 */ /* 0x001fe40000000000 */
[----:B------:R-:W-:Y:S02]  /*0a70*/  IADD3 R2, PT, PT, -R2, RZ, RZ ;  /* 0x000000ff02027210 */ /* 0x000fe40007ffe1ff */
[----:B------:R-:W0:Y:S03]  /*0a80*/  I2F.RP R16, R24 ;  /* 0x0000001800107306 */ /* 0x000e260000209400 */
[----:B------:R-:W-:-:S04]  /*0a90*/  IMAD R2, R6, R2, R17 ;  /* 0x0000000206027224 */ /* 0x000fc800078e0211 */
[----:B------:R-:W-:-:S05]  /*0aa0*/  IMAD.HI.U32 R2, R2, -0x55555555, RZ ;  /* 0xaaaaaaab02027827 */ /* 0x000fca00078e00ff */
[----:B------:R-:W-:Y:S01]  /*0ab0*/  LEA.HI R2, R2, UR6, RZ, 0x1f ;  /* 0x0000000602027c11 */ /* 0x000fe2000f8ff8ff */
[----:B0-----:R-:W0:Y:S03]  /*0ac0*/  MUFU.RCP R16, R16 ;  /* 0x0000001000107308 */ /* 0x001e260000001000 */
[----:B-1----:R-:W-:Y:S02]  /*0ad0*/  IABS R18, R2 ;  /* 0x0000000200127213 */ /* 0x002fe40000000000 */
[----:B------:R-:W-:Y:S01]  /*0ae0*/  ISETP.GE.AND P2, PT, R2, RZ, PT ;  /* 0x000000ff0200720c */ /* 0x000fe20003f46270 */
[----:B------:R-:W-:-:S05]  /*0af0*/  IMAD.HI.U32 R2, R17, -0x55555555, RZ ;  /* 0xaaaaaaab11027827 */ /* 0x000fca00078e00ff */
[----:B------:R-:W-:-:S05]  /*0b00*/  SHF.R.U32.HI R2, RZ, 0x1, R2 ;  /* 0x00000001ff027819 */ /* 0x000fca0000011602 */
[----:B------:R-:W-:Y:S02]  /*0b10*/  IMAD R19, R2, -0x3, R17 ;  /* 0xfffffffd02137824 */ /* 0x000fe400078e0211 */
[----:B0-----:R-:W-:-:S04]  /*0b20*/  VIADD R14, R16, 0xffffffe ;  /* 0x0ffffffe100e7836 */ /* 0x001fc80000000000 */
[----:B------:R0:W1:Y:S02]  /*0b30*/  F2I.FTZ.U32.TRUNC.NTZ R15, R14 ;  /* 0x0000000e000f7305 */ /* 0x000064000021f000 */
[----:B0-----:R-:W-:Y:S02]  /*0b40*/  IMAD.MOV.U32 R14, RZ, RZ, RZ ;  /* 0x000000ffff0e7224 */ /* 0x001fe400078e00ff */
[----:B-1----:R-:W-:-:S04]  /*0b50*/  IMAD.MOV R23, RZ, RZ, -R15 ;  /* 0x000000ffff177224 */ /* 0x002fc800078e0a0f */
[----:B------:R-:W-:-:S04]  /*0b60*/  IMAD R23, R23, R24, RZ ;  /* 0x0000001817177224 */ /* 0x000fc800078e02ff */
[----:B------:R-:W-:Y:S01]  /*0b70*/  IMAD.HI.U32 R23, R15, R23, R14 ;  /* 0x000000170f177227 */ /* 0x000fe200078e000e */
[----:B------:R-:W-:-:S05]  /*0b80*/  MOV R15, R18 ;  /* 0x00000012000f7202 */ /* 0x000fca0000000f00 */
[----:B------:R-:W-:-:S04]  /*0b90*/  IMAD.HI.U32 R14, R23, R15, RZ ;  /* 0x0000000f170e7227 */ /* 0x000fc800078e00ff */
[----:B------:R-:W-:-:S04]  /*0ba0*/  IMAD.MOV R14, RZ, RZ, -R14 ;  /* 0x000000ffff0e7224 */ /* 0x000fc800078e0a0e */
[----:B------:R-:W-:-:S05]  /*0bb0*/  IMAD R15, R24, R14, R15 ;  /* 0x0000000e180f7224 */ /* 0x000fca00078e020f */
[----:B------:R-:W-:-:S13]  /*0bc0*/  ISETP.GT.U32.AND P1, PT, R24, R15, PT ;  /* 0x0000000f1800720c */ /* 0x000fda0003f24070 */
[----:B------:R-:W-:-:S05]  /*0bd0*/  @!P1 IMAD.IADD R15, R15, 0x1, -R24 ;  /* 0x000000010f0f9824 */ /* 0x000fca00078e0a18 */
[----:B------:R-:W-:-:S13]  /*0be0*/  ISETP.GT.U32.AND P1, PT, R24, R15, PT ;  /* 0x0000000f1800720c */ /* 0x000fda0003f24070 */
[----:B------:R-:W-:Y:S02]  /*0bf0*/  @!P1 IADD3 R15, PT, PT, R15, -R24, RZ ;  /* 0x800000180f0f9210 */ /* 0x000fe40007ffe0ff */
[----:B------:R-:W-:Y:S02]  /*0c00*/  ISETP.NE.AND P1, PT, R22, RZ, PT ;  /* 0x000000ff1600720c */ /* 0x000fe40003f25270 */
[----:B------:R-:W-:Y:S01]  /*0c10*/  LOP3.LUT R22, RZ, R22, RZ, 0x33, !PT ;  /* 0x00000016ff167212 */ /* 0x000fe200078e33ff */
[----:B------:R-:W-:-:S05]  /*0c20*/  @!P2 IMAD.MOV R15, RZ, RZ, -R15 ;  /* 0x000000ffff0fa224 */ /* 0x000fca00078e0a0f */
[----:B------:R-:W-:-:S05]  /*0c30*/  SEL R15, R22, R15, !P1 ;  /* 0x0000000f160f7207 */ /* 0x000fca0004800000 */
[----:B--2---:R-:W-:-:S04]  /*0c40*/  IMAD R0, R15, UR7, R0 ;  /* 0x000000070f007c24 */ /* 0x004fc8000f8e0200 */
[----:B------:R-:W-:-:S04]  /*0c50*/  IMAD R19, R0, 0x3, R19 ;  /* 0x0000000300137824 */ /* 0x000fc800078e0213 */
[----:B------:R-:W-:-:S06]  /*0c60*/  IMAD.WIDE R18, R19, 0x8, R12 ;  /* 0x0000000813127825 */ /* 0x000fcc00078e020c */
[----:B------:R-:W2:Y:S01]  /*0c70*/  LDG.E.64 R18, desc[UR4][R18.64] ;  /* 0x0000000412127981 */ /* 0x000ea2000c1e1b00 */
[----:B------:R-:W0:Y:S01]  /*0c80*/  I2F.RP R0, R20 ;  /* 0x0000001400007306 */ /* 0x000e220000209400 */
[----:B------:R-:W-:Y:S02]  /*0c90*/  IMAD.IADD R27, R4, 0x1, R17 ;  /* 0x00000001041b7824 */ /* 0x000fe400078e0211 */
[----:B------:R-:W-:-:S03]  /*0ca0*/  IMAD.MOV.U32 R14, RZ, RZ, RZ ;  /* 0x000000ffff0e7224 */ /* 0x000fc600078e00ff */
[----:B------:R-:W-:Y:S02]  /*0cb0*/  IABS R26, R27 ;  /* 0x0000001b001a7213 */ /* 0x000fe40000000000 */
[----:B0-----:R-:W0:Y:S02]  /*0cc0*/  MUFU.RCP R0, R0 ;  /* 0x0000000000007308 */ /* 0x001e240000001000 */
[----:B0-----:R-:W-:Y:S02]  /*0cd0*/  VIADD R16, R0, 0xffffffe ;  /* 0x0ffffffe00107836 */ /* 0x001fe40000000000 */
[----:B------:R-:W-:-:S04]  /*0ce0*/  IMAD.MOV.U32 R0, RZ, RZ, R20 ;  /* 0x000000ffff007224 */ /* 0x000fc800078e0014 */
[----:B------:R-:W0:Y:S02]  /*0cf0*/  F2I.FTZ.U32.TRUNC.NTZ R15, R16 ;  /* 0x00000010000f7305 */ /* 0x000e24000021f000 */
[----:B0-----:R-:W-:-:S05]  /*0d00*/  IADD3 R25, PT, PT, RZ, -R15, RZ ;  /* 0x8000000fff197210 */ /* 0x001fca0007ffe0ff */
[----:B------:R-:W-:-:S04]  /*0d10*/  IMAD R25, R25, R20, RZ ;  /* 0x0000001419197224 */ /* 0x000fc800078e02ff */
[----:B------:R-:W-:Y:S01]  /*0d20*/  IMAD.HI.U32 R2, R15, R25, R14 ;  /* 0x000000190f027227 */ /* 0x000fe200078e000e */
[----:B------:R-:W-:-:S05]  /*0d30*/  MOV R15, R26 ;  /* 0x0000001a000f7202 */ /* 0x000fca0000000f00 */
[----:B------:R-:W-:-:S04]  /*0d40*/  IMAD.HI.U32 R14, R2, R15, RZ ;  /* 0x0000000f020e7227 */ /* 0x000fc800078e00ff */
[----:B------:R-:W-:-:S05]  /*0d50*/  IMAD R15, R14, R21, R15 ;  /* 0x000000150e0f7224 */ /* 0x000fca00078e020f */
[----:B------:R-:W-:-:S13]  /*0d60*/  ISETP.GT.U32.AND P3, PT, R0, R15, PT ;  /* 0x0000000f0000720c */ /* 0x000fda0003f64070 */
[----:B------:R-:W-:Y:S01]  /*0d70*/  @!P3 IMAD.IADD R15, R15, 0x1, -R20 ;  /* 0x000000010f0fb824 */ /* 0x000fe200078e0a14 */
[----:B------:R-:W-:-:S04]  /*0d80*/  @!P3 IADD3 R14, PT, PT, R14, 0x1, RZ ;  /* 0x000000010e0eb810 */ /* 0x000fc80007ffe0ff */
[----:B------:R-:W-:Y:S02]  /*0d90*/  ISETP.GE.U32.AND P2, PT, R15, R0, PT ;  /* 0x000000000f00720c */ /* 0x000fe40003f46070 */
[----:B------:R-:W-:-:S04]  /*0da0*/  LOP3.LUT R15, R27, R6, RZ, 0x3c, !PT ;  /* 0x000000061b0f7212 */ /* 0x000fc800078e3cff */
[----:B------:R-:W-:-:S07]  /*0db0*/  ISETP.GE.AND P4, PT, R15, RZ, PT ;  /* 0x000000ff0f00720c */ /* 0x000fce0003f86270 */
[----:B------:R-:W-:Y:S01]  /*0dc0*/  @P2 VIADD R14, R14, 0x1 ;  /* 0x000000010e0e2836 */ /* 0x000fe20000000000 */
[----:B------:R-:W-:-:S04]  /*0dd0*/  IADD3 R15, P2, PT, R17, R8, RZ ;  /* 0x00000008110f7210 */ /* 0x000fc80007f5e0ff */
[----:B------:R-:W-:Y:S01]  /*0de0*/  IADD3.X R16, PT, PT, RZ, R9, RZ, P2, !PT ;  /* 0x00000009ff107210 */ /* 0x000fe200017fe4ff */
[----:B------:R-:W-:-:S05]  /*0df0*/  @!P4 IMAD.MOV R14, RZ, RZ, -R14 ;  /* 0x000000ffff0ec224 */ /* 0x000fca00078e0a0e */
[----:B------:R-:W-:Y:S02]  /*0e00*/  SEL R26, R7, R14, !P0 ;  /* 0x0000000e071a7207 */ /* 0x000fe40004000000 */
[----:B------:R-:W-:-:S03]  /*0e10*/  LEA R14, P2, R15, UR8, 0x3 ;  /* 0x000000080f0e7c11 */ /* 0x000fc6000f8418ff */
[----:B------:R-:W-:Y:S01]  /*0e20*/  IMAD.IADD R17, R3, 0x1, R26 ;  /* 0x0000000103117824 */ /* 0x000fe200078e021a */
[----:B------:R-:W-:-:S03]  /*0e30*/  LEA.HI.X R15, R15, UR9, R16, 0x3, P2 ;  /* 0x000000090f0f7c11 */ /* 0x000fc600090f1c10 */
[----:B------:R-:W-:Y:S02]  /*0e40*/  IMAD.WIDE R16, R17, 0x4, R10 ;  /* 0x0000000411107825 */ /* 0x000fe400078e020a */
[----:B--2---:R0:W-:Y:S04]  /*0e50*/  STG.E.64 desc[UR4][R14.64], R18 ;  /* 0x000000120e007986 */ /* 0x0041e8000c101b04 */
[----:B------:R-:W2:Y:S01]  /*0e60*/  LDG.E R16, desc[UR4][R16.64] ;  /* 0x0000000410107981 */ /* 0x000ea2000c1e1900 */
[----:B------:R-:W-:-:S04]  /*0e70*/  IMAD.MOV R25, RZ, RZ, -R26 ;  /* 0x000000ffff197224 */ /* 0x000fc800078e0a1a */
[----:B------:R-:W-:-:S04]  /*0e80*/  IMAD R25, R6, R25, R27 ;  /* 0x0000001906197224 */ /* 0x000fc800078e021b */
[----:B------:R-:W-:-:S04]  /*0e90*/  IMAD.HI.U32 R25, R25, -0x55555555, RZ ;  /* 0xaaaaaaab19197827 */ /* 0x000fc800078e00ff */
[----:B0-----:R-:W-:Y:S01]  /*0ea0*/  IMAD.HI.U32 R14, R27, -0x55555555, RZ ;  /* 0xaaaaaaab1b0e7827 */ /* 0x001fe200078e00ff */
[----:B------:R-:W-:-:S04]  /*0eb0*/  LEA.HI R25, R25, UR6, RZ, 0x1f ;  /* 0x0000000619197c11 */ /* 0x000fc8000f8ff8ff */
[----:B------:R-:W-:Y:S02]  /*0ec0*/  IABS R29, R25 ;  /* 0x00000019001d7213 */ /* 0x000fe40000000000 */
[----:B------:R-:W-:Y:S02]  /*0ed0*/  ISETP.GE.AND P3, PT, R25, RZ, PT ;  /* 0x000000ff1900720c */ /* 0x000fe40003f66270 */
[----:B------:R-:W-:Y:S01]  /*0ee0*/  SHF.R.U32.HI R14, RZ, 0x1, R14 ;  /* 0x00000001ff0e7819 */ /* 0x000fe2000001160e */
[----:B------:R-:W-:-:S04]  /*0ef0*/  IMAD.HI.U32 R26, R23, R29, RZ ;  /* 0x0000001d171a7227 */ /* 0x000fc800078e00ff */
[----:B------:R-:W-:Y:S01]  /*0f00*/  IMAD R15, R14, -0x3, R27 ;  /* 0xfffffffd0e0f7824 */ /* 0x000fe200078e021b */
[----:B------:R-:W-:-:S05]  /*0f10*/  IADD3 R26, PT, PT, -R26, RZ, RZ ;  /* 0x000000ff1a1a7210 */ /* 0x000fca0007ffe1ff */
[----:B------:R-:W-:-:S05]  /*0f20*/  IMAD R29, R24, R26, R29 ;  /* 0x0000001a181d7224 */ /* 0x000fca00078e021d */
        /* <DEDUP_REMOVED lines=10> */
[----:B------:R-:W-:-:S05]  /*0fd0*/  IMAD.IADD R25, R27, 0x1, R4 ;  /* 0x000000011b197824 */ /* 0x000fca00078e0204 */
[----:B------:R-:W-:-:S05]  /*0fe0*/  IABS R17, R25 ;  /* 0x0000001900117213 */ /* 0x000fca0000000000 */
        /* <DEDUP_REMOVED lines=16> */
[----:B------:R-:W-:-:S04]  /*10f0*/  IMAD.WIDE R18, R19, 0x4, R10 ;  /* 0x0000000413127825 */ /* 0x000fc800078e020a */
[----:B------:R-:W-:Y:S01]  /*1100*/  IMAD.MOV R26, RZ, RZ, -R26 ;  /* 0x000000ffff1a7224 */ /* 0x000fe200078e0a1a */
[----:B--2---:R0:W-:Y:S04]  /*1110*/  STG.E.64 desc[UR4][R16.64], R14 ;  /* 0x0000000e10007986 */ /* 0x0041e8000c101b04 */
[----:B------:R-:W2:Y:S01]  /*1120*/  LDG.E R18, desc[UR4][R18.64] ;  /* 0x0000000412127981 */ /* 0x000ea2000c1e1900 */
[----:B------:R-:W-:-:S04]  /*1130*/  IMAD R26, R6, R26, R25 ;  /* 0x0000001a061a7224 */ /* 0x000fc800078e0219 */
[----:B------:R-:W-:-:S05]  /*1140*/  IMAD.HI.U32 R26, R26, -0x55555555, RZ ;  /* 0xaaaaaaab1a1a7827 */ /* 0x000fca00078e00ff */
[----:B------:R-:W-:Y:S01]  /*1150*/  LEA.HI R26, R26, UR6, RZ, 0x1f ;  /* 0x000000061a1a7c11 */ /* 0x000fe2000f8ff8ff */
[----:B0-----:R-:W-:-:S03]  /*1160*/  IMAD.HI.U32 R14, R25, -0x55555555, RZ ;  /* 0xaaaaaaab190e7827 */ /* 0x001fc600078e00ff */
        /* <DEDUP_REMOVED lines=20> */
[----:B------:R-:W-:Y:S01]  /*12b0*/  IMAD R21, R16, R21, R17 ;  /* 0x0000001510157224 */ /* 0x000fe200078e0211 */
[----:B------:R-:W-:-:S04]  /*12c0*/  LOP3.LUT R17, R27, R6, RZ, 0x3c, !PT ;  /* 0x000000061b117212 */ /* 0x000fc800078e3cff */
[----:B------:R-:W-:Y:S02]  /*12d0*/  ISETP.GT.U32.AND P3, PT, R0, R21, PT ;  /* 0x000000150000720c */ /* 0x000fe40003f64070 */
[----:B------:R-:W-:-:S11]  /*12e0*/  ISETP.GE.AND P4, PT, R17, RZ, PT ;  /* 0x000000ff1100720c */ /* 0x000fd60003f86270 */
[----:B------:R-:W-:Y:S01]  /*12f0*/  @!P3 IMAD.IADD R21, R21, 0x1, -R20 ;  /* 0x000000011515b824 */ /* 0x000fe200078e0a14 */
[----:B------:R-:W-:-:S04]  /*1300*/  @!P3 IADD3 R16, PT, PT, R16, 0x1, RZ ;  /* 0x000000011010b810 */ /* 0x000fc80007ffe0ff */
[----:B------:R-:W-:-:S13]  /*1310*/  ISETP.GE.U32.AND P2, PT, R21, R0, PT ;  /* 0x000000001500720c */ /* 0x000fda0003f46070 */
[----:B------:R-:W-:Y:S01]  /*1320*/  @P2 VIADD R16, R16, 0x1 ;  /* 0x0000000110102836 */ /* 0x000fe20000000000 */
[----:B------:R-:W-:-:S03]  /*1330*/  IADD3 R25, P2, PT, R25, R8, RZ ;  /* 0x0000000819197210 */ /* 0x000fc60007f5e0ff */
[----:B------:R-:W-:Y:S01]  /*1340*/  @!P4 IMAD.MOV R16, RZ, RZ, -R16 ;  /* 0x000000ffff10c224 */ /* 0x000fe200078e0a10 */
[----:B------:R-:W-:-:S04]  /*1350*/  IADD3.X R18, PT, PT, RZ, R9, RZ, P2, !PT ;  /* 0x00000009ff127210 */ /* 0x000fc800017fe4ff */
[----:B------:R-:W-:Y:S02]  /*1360*/  SEL R20, R7, R16, !P0 ;  /* 0x0000001007147207 */ /* 0x000fe40004000000 */
[----:B------:R-:W-:-:S03]  /*1370*/  LEA R16, P0, R25, UR8, 0x3 ;  /* 0x0000000819107c11 */ /* 0x000fc6000f8018ff */
[----:B------:R-:W-:Y:S01]  /*1380*/  IMAD.IADD R19, R3, 0x1, R20 ;  /* 0x0000000103137824 */ /* 0x000fe200078e0214 */
[----:B------:R-:W-:-:S03]  /*1390*/  LEA.HI.X R17, R25, UR9, R18, 0x3, P0 ;  /* 0x0000000919117c11 */ /* 0x000fc600080f1c12 */
[----:B------:R-:W-:Y:S01]  /*13a0*/  IMAD.WIDE R18, R19, 0x4, R10 ;  /* 0x0000000413127825 */ /* 0x000fe200078e020a */
[----:B------:R-:W-:Y:S01]  /*13b0*/  IADD3 R7, PT, PT, -R20, RZ, RZ ;  /* 0x000000ff14077210 */ /* 0x000fe20007ffe1ff */
[----:B--2---:R0:W-:Y:S04]  /*13c0*/  STG.E.64 desc[UR4][R16.64], R14 ;  /* 0x0000000e10007986 */ /* 0x0041e8000c101b04 */
[----:B------:R-:W2:Y:S01]  /*13d0*/  LDG.E R18, desc[UR4][R18.64] ;  /* 0x0000000412127981 */ /* 0x000ea2000c1e1900 */
[----:B------:R-:W-:-:S04]  /*13e0*/  IMAD R7, R6, R7, R27 ;  /* 0x0000000706077224 */ /* 0x000fc800078e021b */
[----:B------:R-:W-:-:S05]  /*13f0*/  IMAD.HI.U32 R7, R7, -0x55555555, RZ ;  /* 0xaaaaaaab07077827 */ /* 0x000fca00078e00ff */
[----:B------:R-:W-:-:S04]  /*1400*/  LEA.HI R7, R7, UR6, RZ, 0x1f ;  /* 0x0000000607077c11 */ /* 0x000fc8000f8ff8ff */
[----:B------:R-:W-:Y:S02]  /*1410*/  IABS R21, R7 ;  /* 0x0000000700157213 */ /* 0x000fe40000000000 */
[----:B------:R-:W-:Y:S01]  /*1420*/  ISETP.GE.AND P2, PT, R7, RZ, PT ;  /* 0x000000ff0700720c */ /* 0x000fe20003f46270 */
[----:B------:R-:W-:-:S04]  /*1430*/  IMAD.HI.U32 R7, R27, -0x55555555, RZ ;  /* 0xaaaaaaab1b077827 */ /* 0x000fc800078e00ff */
[----:B------:R-:W-:Y:S01]  /*1440*/  IMAD.HI.U32 R23, R23, R21, RZ ;  /* 0x0000001517177227 */ /* 0x000fe200078e00ff */
[----:B0-----:R-:W-:-:S03]  /*1450*/  SHF.R.U32.HI R14, RZ, 0x1, R7 ;  /* 0x00000001ff0e7819 */ /* 0x001fc60000011607 */
[----:B------:R-:W-:Y:S02]  /*1460*/  IMAD.MOV R23, RZ, RZ, -R23 ;  /* 0x000000ffff177224 */ /* 0x000fe400078e0a17 */
[----:B------:R-:W-:Y:S02]  /*1470*/  IMAD R15, R14, -0x3, R27 ;  /* 0xfffffffd0e0f7824 */ /* 0x000fe400078e021b */
[----:B------:R-:W-:-:S05]  /*1480*/  IMAD R21, R24, R23, R21 ;  /* 0x0000001718157224 */ /* 0x000fca00078e0215 */
[----:B------:R-:W-:-:S13]  /*1490*/  ISETP.GT.U32.AND P0, PT, R24, R21, PT ;  /* 0x000000151800720c */ /* 0x000fda0003f04070 */
[----:B------:R-:W-:-:S04]  /*14a0*/  @!P0 IADD3 R21, PT, PT, R21, -R24, RZ ;  /* 0x8000001815158210 */ /* 0x000fc80007ffe0ff */
        /* <DEDUP_REMOVED lines=8> */
[C---:B------:R-:W-:Y:S02]  /*1530*/  IADD3 R7, P0, PT, R27.reuse, R8, RZ ;  /* 0x000000081b077210 */ /* 0x040fe40007f1e0ff */
[----:B------:R-:W-:-:S03]  /*1540*/  IADD3 R17, PT, PT, R27, R4, RZ ;  /* 0x000000041b117210 */ /* 0x000fc60007ffe0ff */
[----:B------:R-:W-:Y:S01]  /*1550*/  IMAD.X R16, RZ, RZ, R9, P0 ;  /* 0x000000ffff107224 */ /* 0x000fe200000e0609 */
[----:B------:R-:W-:-:S04]  /*1560*/  LEA R18, P0, R7, UR8, 0x3 ;  /* 0x0000000807127c11 */ /* 0x000fc8000f8018ff */
[----:B------:R-:W-:Y:S02]  /*1570*/  LEA.HI.X R19, R7, UR9, R16, 0x3, P0 ;  /* 0x0000000907137c11 */ /* 0x000fe400080f1c10 */
[----:B------:R-:W-:-:S03]  /*1580*/  ISETP.GE.AND P0, PT, R17, R5, PT ;  /* 0x000000051100720c */ /* 0x000fc60003f06270 */
[----:B--2---:R0:W-:Y:S10]  /*1590*/  STG.E.64 desc[UR4][R18.64], R14 ;  /* 0x0000000e12007986 */ /* 0x0041f4000c101b04 */
[----:B------:R-:W-:Y:S05]  /*15a0*/  @!P0 BRA `(.L_x_3) ;  /* 0xfffffff000d88947 */ /* 0x000fea000383ffff */
[----:B------:R-:W-:Y:S05]  /*15b0*/  EXIT ;  /* 0x000000000000794d */ /* 0x000fea0003800000 */
.L_x_4:
[----:B------:R-:W-:-:S00]  /*15c0*/  BRA `(.L_x_4) ;  /* 0xfffffffc00fc7947 */ /* 0x000fc0000383ffff */
[----:B------:R-:W-:-:S00]  /*15d0*/  NOP ;  /* 0x0000000000007918 */ /* 0x000fc00000000000 */
        /* <DEDUP_REMOVED lines=10> */
.L_x_5:


//--------------------- .nv.shared.reserved.0     --------------------------
	.section	.nv.shared.reserved.0,"aw",@nobits
	.weak		__nv_reservedSMEM_offset_0_alias
	.size		__nv_reservedSMEM_offset_0_alias, 0, 64
	.other		__nv_reservedSMEM_offset_0_alias,@"STO_CUDA_RESERVED_SHARED STV_DEFAULT"
__nv_reservedSMEM_offset_0_alias:
	.zero		0
	.zero		64


//--------------------- .nv.constant0._Z41BigBlockInitializationForVelocitiesKernelPdPiS0_S_iiii --------------------------
	.section	.nv.constant0._Z41BigBlockInitializationForVelocitiesKernelPdPiS0_S_iiii,"a",@progbits
	.sectionflags	@""
	.align	4
.nv.constant0._Z41BigBlockInitializationForVelocitiesKernelPdPiS0_S_iiii:
	.zero		944


//--------------------- SYMBOLS --------------------------

	.type		.nv.reservedSmem.offset0,@object
	.size		.nv.reservedSmem.offset0,0x4
